//
// Generated by NVIDIA NVVM Compiler
//
// Compiler Build ID: CL-36424714
// Cuda compilation tools, release 13.0, V13.0.88
// Based on NVVM 20.0.0
//

.version 9.0
.target sm_100
.address_size 64

	// .globl	_Z6kernelyP6uchar4ii
.func  (.param .b64 func_retval0) __internal_accurate_pow
(
	.param .b64 __internal_accurate_pow_param_0
)
;

.visible .entry _Z6kernelyP6uchar4ii(
	.param .u64 _Z6kernelyP6uchar4ii_param_0,
	.param .u64 .ptr .align 1 _Z6kernelyP6uchar4ii_param_1,
	.param .u32 _Z6kernelyP6uchar4ii_param_2,
	.param .u32 _Z6kernelyP6uchar4ii_param_3
)
{
	.reg .pred 	%p<18>;
	.reg .b16 	%rs<25>;
	.reg .b32 	%r<63>;
	.reg .b32 	%f<5>;
	.reg .b64 	%rd<6>;
	.reg .b64 	%fd<49>;

	ld.param.u64 	%rd2, [_Z6kernelyP6uchar4ii_param_0];
	ld.param.u64 	%rd3, [_Z6kernelyP6uchar4ii_param_1];
	ld.param.u32 	%r16, [_Z6kernelyP6uchar4ii_param_2];
	ld.param.u32 	%r17, [_Z6kernelyP6uchar4ii_param_3];
	mov.u32 	%r1, %ntid.x;
	mov.u32 	%r18, %ctaid.x;
	mov.u32 	%r19, %tid.x;
	mad.lo.s32 	%r2, %r1, %r18, %r19;
	mov.u32 	%r3, %ntid.y;
	mov.u32 	%r20, %ctaid.y;
	mov.u32 	%r21, %tid.y;
	mad.lo.s32 	%r61, %r3, %r20, %r21;
	setp.ge.s32 	%p3, %r61, %r17;
	@%p3 bra 	$L__BB0_13;
	mov.f64 	%fd8, 0d3FE0000000000000;
	{
	.reg .b32 %temp; 
	mov.b64 	{%temp, %r22}, %fd8;
	}
	and.b32  	%r23, %r22, 2146435072;
	setp.eq.s32 	%p1, %r23, 1071644672;
	setp.lt.s32 	%p4, %r22, 0;
	shr.s32 	%r24, %r22, 31;
	and.b32  	%r25, %r24, 2146435072;
	mov.b32 	%r26, 0;
	mov.b64 	%fd1, {%r26, %r25};
	selp.b32 	%r5, 0, 2146435072, %p4;
	and.b32  	%r6, %r22, 2147483647;
	mov.u32 	%r27, %nctaid.y;
	mul.lo.s32 	%r7, %r3, %r27;
	mov.u32 	%r28, %nctaid.x;
	mul.lo.s32 	%r8, %r1, %r28;
	cvta.to.global.u64 	%rd1, %rd3;
$L__BB0_2:
	setp.ge.s32 	%p5, %r2, %r16;
	@%p5 bra 	$L__BB0_12;
	cvt.rn.f32.u32 	%f1, %r61;
	add.s32 	%r29, %r61, 1;
	cvt.rn.f32.u32 	%f2, %r29;
	mul.lo.s32 	%r10, %r61, %r16;
	mov.u32 	%r62, %r2;
$L__BB0_4:
	cvt.rn.f32.s32 	%f3, %r62;
	tex.2d.v4.u32.f32 	{%r30, %r31, %r32, %r12}, [%rd2, {%f3, %f1}];
	cvt.u16.u32 	%rs1, %r30;
	and.b16  	%rs2, %rs1, 255;
	cvt.u16.u32 	%rs3, %r31;
	and.b16  	%rs4, %rs3, 255;
	cvt.u16.u32 	%rs5, %r32;
	and.b16  	%rs6, %rs5, 255;
	cvt.rn.f64.u16 	%fd9, %rs2;
	cvt.rn.f64.u16 	%fd10, %rs4;
	mul.f64 	%fd11, %fd10, 0d3FE2C8B439581062;
	fma.rn.f64 	%fd12, %fd9, 0d3FD322D0E5604189, %fd11;
	cvt.rn.f64.u16 	%fd13, %rs6;
	fma.rn.f64 	%fd14, %fd13, 0d3FBD2F1A9FBE76C9, %fd12;
	add.s32 	%r33, %r62, 1;
	cvt.rn.f32.s32 	%f4, %r33;
	tex.2d.v4.u32.f32 	{%r34, %r35, %r36, %r37}, [%rd2, {%f4, %f1}];
	cvt.u16.u32 	%rs7, %r34;
	and.b16  	%rs8, %rs7, 255;
	cvt.u16.u32 	%rs9, %r35;
	and.b16  	%rs10, %rs9, 255;
	cvt.u16.u32 	%rs11, %r36;
	and.b16  	%rs12, %rs11, 255;
	cvt.rn.f64.u16 	%fd15, %rs8;
	cvt.rn.f64.u16 	%fd16, %rs10;
	mul.f64 	%fd17, %fd16, 0d3FE2C8B439581062;
	fma.rn.f64 	%fd18, %fd15, 0d3FD322D0E5604189, %fd17;
	cvt.rn.f64.u16 	%fd19, %rs12;
	fma.rn.f64 	%fd20, %fd19, 0d3FBD2F1A9FBE76C9, %fd18;
	tex.2d.v4.u32.f32 	{%r38, %r39, %r40, %r41}, [%rd2, {%f3, %f2}];
	cvt.u16.u32 	%rs13, %r38;
	and.b16  	%rs14, %rs13, 255;
	cvt.u16.u32 	%rs15, %r39;
	and.b16  	%rs16, %rs15, 255;
	cvt.u16.u32 	%rs17, %r40;
	and.b16  	%rs18, %rs17, 255;
	cvt.rn.f64.u16 	%fd21, %rs14;
	cvt.rn.f64.u16 	%fd22, %rs16;
	mul.f64 	%fd23, %fd22, 0d3FE2C8B439581062;
	fma.rn.f64 	%fd24, %fd21, 0d3FD322D0E5604189, %fd23;
	cvt.rn.f64.u16 	%fd25, %rs18;
	fma.rn.f64 	%fd26, %fd25, 0d3FBD2F1A9FBE76C9, %fd24;
	tex.2d.v4.u32.f32 	{%r42, %r43, %r44, %r45}, [%rd2, {%f4, %f2}];
	cvt.u16.u32 	%rs19, %r42;
	and.b16  	%rs20, %rs19, 255;
	cvt.u16.u32 	%rs21, %r43;
	and.b16  	%rs22, %rs21, 255;
	cvt.u16.u32 	%rs23, %r44;
	and.b16  	%rs24, %rs23, 255;
	cvt.rn.f64.u16 	%fd27, %rs20;
	cvt.rn.f64.u16 	%fd28, %rs22;
	mul.f64 	%fd29, %fd28, 0d3FE2C8B439581062;
	fma.rn.f64 	%fd30, %fd27, 0d3FD322D0E5604189, %fd29;
	cvt.rn.f64.u16 	%fd31, %rs24;
	fma.rn.f64 	%fd32, %fd31, 0d3FBD2F1A9FBE76C9, %fd30;
	sub.f64 	%fd33, %fd32, %fd14;
	sub.f64 	%fd34, %fd26, %fd20;
	mul.f64 	%fd35, %fd33, %fd33;
	fma.rn.f64 	%fd2, %fd34, %fd34, %fd35;
	{
	.reg .b32 %temp; 
	mov.b64 	{%temp, %r13}, %fd2;
	}
	setp.eq.f64 	%p7, %fd2, 0d0000000000000000;
	mov.pred 	%p17, 0;
	mov.f64 	%fd48, %fd1;
	@%p7 bra 	$L__BB0_6;
	abs.f64 	%fd36, %fd2;
	{ // callseq 0, 0
	.param .b64 param0;
	st.param.f64 	[param0], %fd36;
	.param .b64 retval0;
	call.uni (retval0), 
	__internal_accurate_pow, 
	(
	param0
	);
	ld.param.f64 	%fd37, [retval0];
	} // callseq 0
	setp.lt.s32 	%p8, %r13, 0;
	selp.f64 	%fd48, 0dFFF8000000000000, %fd37, %p8;
	mov.pred 	%p17, %p1;
$L__BB0_6:
	add.f64 	%fd39, %fd2, 0d3FE0000000000000;
	{
	.reg .b32 %temp; 
	mov.b64 	{%temp, %r46}, %fd39;
	}
	and.b32  	%r47, %r46, 2146435072;
	setp.ne.s32 	%p9, %r47, 2146435072;
	@%p9 bra 	$L__BB0_11;
	setp.num.f64 	%p10, %fd2, %fd2;
	@%p10 bra 	$L__BB0_9;
	mov.f64 	%fd40, 0d3FE0000000000000;
	add.rn.f64 	%fd48, %fd2, %fd40;
	bra.uni 	$L__BB0_11;
$L__BB0_9:
	setp.neu.f64 	%p11, %fd2, 0d7FF0000000000000;
	@%p11 bra 	$L__BB0_11;
	setp.ne.s32 	%p12, %r6, 1071644672;
	setp.lt.s32 	%p13, %r13, 0;
	or.b32  	%r49, %r5, -2147483648;
	selp.b32 	%r50, %r49, %r5, %p12;
	selp.b32 	%r51, %r50, %r5, %p17;
	selp.b32 	%r52, %r51, %r5, %p13;
	mov.b32 	%r53, 0;
	mov.b64 	%fd48, {%r53, %r52};
$L__BB0_11:
	setp.eq.f64 	%p14, %fd2, 0d3FF0000000000000;
	selp.f64 	%fd41, 0d3FF0000000000000, %fd48, %p14;
	mov.f64 	%fd42, 0d3FE0000000000000;
	copysign.f64 	%fd43, %fd41, %fd42;
	add.rz.f64 	%fd44, %fd41, %fd43;
	cvt.rzi.f64.f64 	%fd45, %fd44;
	cvt.rzi.s32.f64 	%r54, %fd45;
	min.s32 	%r55, %r54, 255;
	cvt.rn.f64.s32 	%fd46, %r55;
	cvt.rzi.u32.f64 	%r56, %fd46;
	add.s32 	%r57, %r62, %r10;
	mul.wide.s32 	%rd4, %r57, 4;
	add.s64 	%rd5, %rd1, %rd4;
	prmt.b32 	%r58, %r56, %r12, 0x3340U;
	prmt.b32 	%r59, %r56, %r56, 0x3340U;
	prmt.b32 	%r60, %r59, %r58, 0x5410U;
	st.global.u32 	[%rd5], %r60;
	add.s32 	%r62, %r62, %r8;
	setp.lt.s32 	%p15, %r62, %r16;
	@%p15 bra 	$L__BB0_4;
$L__BB0_12:
	add.s32 	%r61, %r61, %r7;
	setp.lt.s32 	%p16, %r61, %r17;
	@%p16 bra 	$L__BB0_2;
$L__BB0_13:
	ret;

}
.func  (.param .b64 func_retval0) __internal_accurate_pow(
	.param .b64 __internal_accurate_pow_param_0
)
{
	.reg .pred 	%p<8>;
	.reg .b32 	%r<49>;
	.reg .b32 	%f<3>;
	.reg .b64 	%fd<109>;

	ld.param.f64 	%fd10, [__internal_accurate_pow_param_0];
	{
	.reg .b32 %temp; 
	mov.b64 	{%temp, %r46}, %fd10;
	}
	{
	.reg .b32 %temp; 
	mov.b64 	{%r45, %temp}, %fd10;
	}
	shr.u32 	%r47, %r46, 20;
	setp.gt.u32 	%p1, %r46, 1048575;
	@%p1 bra 	$L__BB1_2;
	mul.f64 	%fd11, %fd10, 0d4350000000000000;
	{
	.reg .b32 %temp; 
	mov.b64 	{%temp, %r46}, %fd11;
	}
	{
	.reg .b32 %temp; 
	mov.b64 	{%r45, %temp}, %fd11;
	}
	shr.u32 	%r16, %r46, 20;
	add.s32 	%r47, %r16, -54;
$L__BB1_2:
	add.s32 	%r48, %r47, -1023;
	and.b32  	%r17, %r46, -2146435073;
	or.b32  	%r18, %r17, 1072693248;
	mov.b64 	%fd107, {%r45, %r18};
	setp.lt.u32 	%p2, %r18, 1073127583;
	@%p2 bra 	$L__BB1_4;
	{
	.reg .b32 %temp; 
	mov.b64 	{%r19, %temp}, %fd107;
	}
	{
	.reg .b32 %temp; 
	mov.b64 	{%temp, %r20}, %fd107;
	}
	add.s32 	%r21, %r20, -1048576;
	mov.b64 	%fd107, {%r19, %r21};
	add.s32 	%r48, %r47, -1022;
$L__BB1_4:
	add.f64 	%fd12, %fd107, 0dBFF0000000000000;
	add.f64 	%fd13, %fd107, 0d3FF0000000000000;
	rcp.approx.ftz.f64 	%fd14, %fd13;
	neg.f64 	%fd15, %fd13;
	fma.rn.f64 	%fd16, %fd15, %fd14, 0d3FF0000000000000;
	fma.rn.f64 	%fd17, %fd16, %fd16, %fd16;
	fma.rn.f64 	%fd18, %fd17, %fd14, %fd14;
	mul.f64 	%fd19, %fd12, %fd18;
	fma.rn.f64 	%fd20, %fd12, %fd18, %fd19;
	mul.f64 	%fd21, %fd20, %fd20;
	fma.rn.f64 	%fd22, %fd21, 0d3EB0F5FF7D2CAFE2, 0d3ED0F5D241AD3B5A;
	fma.rn.f64 	%fd23, %fd22, %fd21, 0d3EF3B20A75488A3F;
	fma.rn.f64 	%fd24, %fd23, %fd21, 0d3F1745CDE4FAECD5;
	fma.rn.f64 	%fd25, %fd24, %fd21, 0d3F3C71C7258A578B;
	fma.rn.f64 	%fd26, %fd25, %fd21, 0d3F6249249242B910;
	fma.rn.f64 	%fd27, %fd26, %fd21, 0d3F89999999999DFB;
	sub.f64 	%fd28, %fd12, %fd20;
	add.f64 	%fd29, %fd28, %fd28;
	neg.f64 	%fd30, %fd20;
	fma.rn.f64 	%fd31, %fd30, %fd12, %fd29;
	mul.f64 	%fd32, %fd18, %fd31;
	fma.rn.f64 	%fd33, %fd21, %fd27, 0d3FB5555555555555;
	mov.f64 	%fd34, 0d3FB5555555555555;
	sub.f64 	%fd35, %fd34, %fd33;
	fma.rn.f64 	%fd36, %fd21, %fd27, %fd35;
	add.f64 	%fd37, %fd36, 0dBC46A4CB00B9E7B0;
	add.f64 	%fd38, %fd33, %fd37;
	sub.f64 	%fd39, %fd33, %fd38;
	add.f64 	%fd40, %fd37, %fd39;
	mul.rn.f64 	%fd41, %fd20, %fd20;
	neg.f64 	%fd42, %fd41;
	fma.rn.f64 	%fd43, %fd20, %fd20, %fd42;
	{
	.reg .b32 %temp; 
	mov.b64 	{%r22, %temp}, %fd32;
	}
	{
	.reg .b32 %temp; 
	mov.b64 	{%temp, %r23}, %fd32;
	}
	add.s32 	%r24, %r23, 1048576;
	mov.b64 	%fd44, {%r22, %r24};
	fma.rn.f64 	%fd45, %fd20, %fd44, %fd43;
	mul.rn.f64 	%fd46, %fd41, %fd20;
	neg.f64 	%fd47, %fd46;
	fma.rn.f64 	%fd48, %fd41, %fd20, %fd47;
	fma.rn.f64 	%fd49, %fd41, %fd32, %fd48;
	fma.rn.f64 	%fd50, %fd45, %fd20, %fd49;
	mul.rn.f64 	%fd51, %fd38, %fd46;
	neg.f64 	%fd52, %fd51;
	fma.rn.f64 	%fd53, %fd38, %fd46, %fd52;
	fma.rn.f64 	%fd54, %fd38, %fd50, %fd53;
	fma.rn.f64 	%fd55, %fd40, %fd46, %fd54;
	add.f64 	%fd56, %fd51, %fd55;
	sub.f64 	%fd57, %fd51, %fd56;
	add.f64 	%fd58, %fd55, %fd57;
	add.f64 	%fd59, %fd20, %fd56;
	sub.f64 	%fd60, %fd20, %fd59;
	add.f64 	%fd61, %fd56, %fd60;
	add.f64 	%fd62, %fd58, %fd61;
	add.f64 	%fd63, %fd32, %fd62;
	add.f64 	%fd64, %fd59, %fd63;
	sub.f64 	%fd65, %fd59, %fd64;
	add.f64 	%fd66, %fd63, %fd65;
	xor.b32  	%r25, %r48, -2147483648;
	mov.b32 	%r26, 1127219200;
	mov.b64 	%fd67, {%r25, %r26};
	mov.b32 	%r27, -2147483648;
	mov.b64 	%fd68, {%r27, %r26};
	sub.f64 	%fd69, %fd67, %fd68;
	fma.rn.f64 	%fd70, %fd69, 0d3FE62E42FEFA39EF, %fd64;
	fma.rn.f64 	%fd71, %fd69, 0dBFE62E42FEFA39EF, %fd70;
	sub.f64 	%fd72, %fd71, %fd64;
	sub.f64 	%fd73, %fd66, %fd72;
	fma.rn.f64 	%fd74, %fd69, 0d3C7ABC9E3B39803F, %fd73;
	add.f64 	%fd75, %fd70, %fd74;
	sub.f64 	%fd76, %fd70, %fd75;
	add.f64 	%fd77, %fd74, %fd76;
	mov.f64 	%fd78, 0d3FE0000000000000;
	{
	.reg .b32 %temp; 
	mov.b64 	{%temp, %r28}, %fd78;
	}
	{
	.reg .b32 %temp; 
	mov.b64 	{%r29, %temp}, %fd78;
	}
	shl.b32 	%r30, %r28, 1;
	setp.gt.u32 	%p3, %r30, -33554433;
	and.b32  	%r31, %r28, -15728641;
	selp.b32 	%r32, %r31, %r28, %p3;
	mov.b64 	%fd79, {%r29, %r32};
	mul.rn.f64 	%fd80, %fd75, %fd79;
	neg.f64 	%fd81, %fd80;
	fma.rn.f64 	%fd82, %fd75, %fd79, %fd81;
	fma.rn.f64 	%fd83, %fd77, %fd79, %fd82;
	add.f64 	%fd4, %fd80, %fd83;
	sub.f64 	%fd84, %fd80, %fd4;
	add.f64 	%fd5, %fd83, %fd84;
	fma.rn.f64 	%fd85, %fd4, 0d3FF71547652B82FE, 0d4338000000000000;
	{
	.reg .b32 %temp; 
	mov.b64 	{%r13, %temp}, %fd85;
	}
	mov.f64 	%fd86, 0dC338000000000000;
	add.rn.f64 	%fd87, %fd85, %fd86;
	fma.rn.f64 	%fd88, %fd87, 0dBFE62E42FEFA39EF, %fd4;
	fma.rn.f64 	%fd89, %fd87, 0dBC7ABC9E3B39803F, %fd88;
	fma.rn.f64 	%fd90, %fd89, 0d3E5ADE1569CE2BDF, 0d3E928AF3FCA213EA;
	fma.rn.f64 	%fd91, %fd90, %fd89, 0d3EC71DEE62401315;
	fma.rn.f64 	%fd92, %fd91, %fd89, 0d3EFA01997C89EB71;
	fma.rn.f64 	%fd93, %fd92, %fd89, 0d3F2A01A014761F65;
	fma.rn.f64 	%fd94, %fd93, %fd89, 0d3F56C16C1852B7AF;
	fma.rn.f64 	%fd95, %fd94, %fd89, 0d3F81111111122322;
	fma.rn.f64 	%fd96, %fd95, %fd89, 0d3FA55555555502A1;
	fma.rn.f64 	%fd97, %fd96, %fd89, 0d3FC5555555555511;
	fma.rn.f64 	%fd98, %fd97, %fd89, 0d3FE000000000000B;
	fma.rn.f64 	%fd99, %fd98, %fd89, 0d3FF0000000000000;
	fma.rn.f64 	%fd100, %fd99, %fd89, 0d3FF0000000000000;
	{
	.reg .b32 %temp; 
	mov.b64 	{%r14, %temp}, %fd100;
	}
	{
	.reg .b32 %temp; 
	mov.b64 	{%temp, %r15}, %fd100;
	}
	shl.b32 	%r33, %r13, 20;
	add.s32 	%r34, %r33, %r15;
	mov.b64 	%fd108, {%r14, %r34};
	{
	.reg .b32 %temp; 
	mov.b64 	{%temp, %r35}, %fd4;
	}
	mov.b32 	%f2, %r35;
	abs.f32 	%f1, %f2;
	setp.lt.f32 	%p4, %f1, 0f4086232B;
	@%p4 bra 	$L__BB1_7;
	setp.lt.f64 	%p5, %fd4, 0d0000000000000000;
	add.f64 	%fd101, %fd4, 0d7FF0000000000000;
	selp.f64 	%fd108, 0d0000000000000000, %fd101, %p5;
	setp.geu.f32 	%p6, %f1, 0f40874800;
	@%p6 bra 	$L__BB1_7;
	shr.u32 	%r36, %r13, 31;
	add.s32 	%r37, %r13, %r36;
	shr.s32 	%r38, %r37, 1;
	shl.b32 	%r39, %r38, 20;
	add.s32 	%r40, %r15, %r39;
	mov.b64 	%fd102, {%r14, %r40};
	sub.s32 	%r41, %r13, %r38;
	shl.b32 	%r42, %r41, 20;
	add.s32 	%r43, %r42, 1072693248;
	mov.b32 	%r44, 0;
	mov.b64 	%fd103, {%r44, %r43};
	mul.f64 	%fd108, %fd103, %fd102;
$L__BB1_7:
	abs.f64 	%fd104, %fd108;
	setp.eq.f64 	%p7, %fd104, 0d7FF0000000000000;
	fma.rn.f64 	%fd105, %fd108, %fd5, %fd108;
	selp.f64 	%fd106, %fd108, %fd105, %p7;
	st.param.f64 	[func_retval0], %fd106;
	ret;

}


// ===== COMPILED SASS (sm_100) =====

	.target	sm_100

	.elftype	@"ET_EXEC"


//--------------------- .note.nv.tkinfo           --------------------------
	.section	.note.nv.tkinfo,"",@"SHT_NOTE"
	.sectionflags	@"SHF_NOTE_NV_TKINFO"
	.tkinfo
        /*0018*/ 	.word	0x00000002
        /*0030*/ 	.string	""
        /*0030*/ 	.string	"ptxas"
        /*0030*/ 	.string	"Cuda compilation tools, release 13.0, V13.0.88"
        /*0030*/ 	.string	"Build cuda_13.0.r13.0/compiler.36424714_0"
        /*0030*/ 	.string	"-arch sm_100 -m 64 "



//--------------------- .note.nv.cuinfo           --------------------------
	.section	.note.nv.cuinfo,"",@"SHT_NOTE"
	.sectionflags	@"SHF_NOTE_NV_CUINFO"
        /*0018*/ 	.short	0x0002
        /*001a*/ 	.short	0x0064
        /*001c*/ 	.short	0x0082
	.zero		2


//--------------------- .nv.info                  --------------------------
	.section	.nv.info,"",@"SHT_CUDA_INFO"
	.align	4


	//----- nvinfo : EIATTR_REGCOUNT
	.align		4
        /*0000*/ 	.byte	0x04, 0x2f
        /*0002*/ 	.short	(.L_1 - .L_0)
	.align		4
.L_0:
        /*0004*/ 	.word	index@(_Z6kernelyP6uchar4ii)
        /*0008*/ 	.word	0x00000020


	//----- nvinfo : EIATTR_FRAME_SIZE
	.align		4
.L_1:
        /*000c*/ 	.byte	0x04, 0x11
        /*000e*/ 	.short	(.L_3 - .L_2)
	.align		4
.L_2:
        /*0010*/ 	.word	index@($_Z6kernelyP6uchar4ii$__internal_accurate_pow)
        /*0014*/ 	.word	0x00000000


	//----- nvinfo : EIATTR_FRAME_SIZE
	.align		4
.L_3:
        /*0018*/ 	.byte	0x04, 0x11
        /*001a*/ 	.short	(.L_5 - .L_4)
	.align		4
.L_4:
        /*001c*/ 	.word	index@(_Z6kernelyP6uchar4ii)
        /*0020*/ 	.word	0x00000000


	//----- nvinfo : EIATTR_MIN_STACK_SIZE
	.align		4
.L_5:
        /*0024*/ 	.byte	0x04, 0x12
        /*0026*/ 	.short	(.L_7 - .L_6)
	.align		4
.L_6:
        /*0028*/ 	.word	index@(_Z6kernelyP6uchar4ii)
        /*002c*/ 	.word	0x00000000
.L_7:


//--------------------- .nv.compat                --------------------------
	.section	.nv.compat,"",@"SHT_CUDA_COMPAT_INFO"
	.align	4
        /*0000*/ 	.byte	0x02, 0x09, 0x00, 0x00, 0x02, 0x02, 0x02, 0x00, 0x02, 0x05, 0x05, 0x00, 0x03, 0x07, 0x01, 0x01
        /*0010*/ 	.byte	0x02, 0x03, 0x00, 0x00, 0x02, 0x06, 0x01, 0x00, 0x04, 0x0b, 0x08, 0x00, 0x01, 0x00, 0x00, 0x00
        /*0020*/ 	.byte	0x00, 0x00, 0x00, 0x00


//--------------------- .nv.info._Z6kernelyP6uchar4ii --------------------------
	.section	.nv.info._Z6kernelyP6uchar4ii,"",@"SHT_CUDA_INFO"
	.sectionflags	@""
	.align	4


	//----- nvinfo : EIATTR_CUDA_API_VERSION
	.align		4
        /*0000*/ 	.byte	0x04, 0x37
        /*0002*/ 	.short	(.L_9 - .L_8)
.L_8:
        /*0004*/ 	.word	0x00000082


	//----- nvinfo : EIATTR_KPARAM_INFO
	.align		4
.L_9:
        /*0008*/ 	.byte	0x04, 0x17
        /*000a*/ 	.short	(.L_11 - .L_10)
.L_10:
        /*000c*/ 	.word	0x00000000
        /*0010*/ 	.short	0x0003
        /*0012*/ 	.short	0x0014
        /*0014*/ 	.byte	0x00, 0xf0, 0x11, 0x00


	//----- nvinfo : EIATTR_KPARAM_INFO
	.align		4
.L_11:
        /*0018*/ 	.byte	0x04, 0x17
        /*001a*/ 	.short	(.L_13 - .L_12)
.L_12:
        /*001c*/ 	.word	0x00000000
        /*0020*/ 	.short	0x0002
        /*0022*/ 	.short	0x0010
        /*0024*/ 	.byte	0x00, 0xf0, 0x11, 0x00


	//----- nvinfo : EIATTR_KPARAM_INFO
	.align		4
.L_13:
        /*0028*/ 	.byte	0x04, 0x17
        /*002a*/ 	.short	(.L_15 - .L_14)
.L_14:
        /*002c*/ 	.word	0x00000000
        /*0030*/ 	.short	0x0001
        /*0032*/ 	.short	0x0008
        /*0034*/ 	.byte	0x00, 0xf5, 0x21, 0x00


	//----- nvinfo : EIATTR_KPARAM_INFO
	.align		4
.L_15:
        /*0038*/ 	.byte	0x04, 0x17
        /*003a*/ 	.short	(.L_17 - .L_16)
.L_16:
        /*003c*/ 	.word	0x00000000
        /*0040*/ 	.short	0x0000
        /*0042*/ 	.short	0x0000
        /*0044*/ 	.byte	0x00, 0xf0, 0x21, 0x00


	//----- nvinfo : EIATTR_SPARSE_MMA_MASK
	.align		4
.L_17:
        /*0048*/ 	.byte	0x03, 0x50
        /*004a*/ 	.short	0x0000


	//----- nvinfo : EIATTR_MAXREG_COUNT
	.align		4
        /*004c*/ 	.byte	0x03, 0x1b
        /*004e*/ 	.short	0x00ff


	//----- nvinfo : EIATTR_MERCURY_ISA_VERSION
	.align		4
        /*0050*/ 	.byte	0x03, 0x5f
        /*0052*/ 	.short	0x0101


	//----- nvinfo : EIATTR_VRC_CTA_INIT_COUNT
	.align		4
        /*0054*/ 	.byte	0x02, 0x4a
	.zero		1
	.zero		1


	//----- nvinfo : EIATTR_EXIT_INSTR_OFFSETS
	.align		4
        /*0058*/ 	.byte	0x04, 0x1c
        /*005a*/ 	.short	(.L_19 - .L_18)


	//   ....[0]....
.L_18:
        /*005c*/ 	.word	0x000000b0


	//   ....[1]....
        /*0060*/ 	.word	0x00000890


	//----- nvinfo : EIATTR_CRS_STACK_SIZE
	.align		4
.L_19:
        /*0064*/ 	.byte	0x04, 0x1e
        /*0066*/ 	.short	(.L_21 - .L_20)
.L_20:
        /*0068*/ 	.word	0x00000000


	//----- nvinfo : EIATTR_CBANK_PARAM_SIZE
	.align		4
.L_21:
        /*006c*/ 	.byte	0x03, 0x19
        /*006e*/ 	.short	0x0018


	//----- nvinfo : EIATTR_PARAM_CBANK
	.align		4
        /*0070*/ 	.byte	0x04, 0x0a
        /*0072*/ 	.short	(.L_23 - .L_22)
	.align		4
.L_22:
        /*0074*/ 	.word	index@(.nv.constant0._Z6kernelyP6uchar4ii)
        /*0078*/ 	.short	0x0380
        /*007a*/ 	.short	0x0018


	//----- nvinfo : EIATTR_SW_WAR
	.align		4
.L_23:
        /*007c*/ 	.byte	0x04, 0x36
        /*007e*/ 	.short	(.L_25 - .L_24)
.L_24:
        /*0080*/ 	.word	0x00000008
.L_25:


//--------------------- .nv.callgraph             --------------------------
	.section	.nv.callgraph,"",@"SHT_CUDA_CALLGRAPH"
	.align	4
	.sectionentsize	8
	.align		4
        /*0000*/ 	.word	0x00000000
	.align		4
        /*0004*/ 	.word	0xffffffff
	.align		4
        /*0008*/ 	.word	0x00000000
	.align		4
        /*000c*/ 	.word	0xfffffffe
	.align		4
        /*0010*/ 	.word	0x00000000
	.align		4
        /*0014*/ 	.word	0xfffffffd
	.align		4
        /*0018*/ 	.word	0x00000000
	.align		4
        /*001c*/ 	.word	0xfffffffc


//--------------------- .text._Z6kernelyP6uchar4ii --------------------------
	.section	.text._Z6kernelyP6uchar4ii,"ax",@progbits
	.align	128
        .global         _Z6kernelyP6uchar4ii
        .type           _Z6kernelyP6uchar4ii,@function
        .size           _Z6kernelyP6uchar4ii,(.L_x_10 - _Z6kernelyP6uchar4ii)
        .other          _Z6kernelyP6uchar4ii,@"STO_CUDA_ENTRY STV_DEFAULT"
_Z6kernelyP6uchar4ii:
.text._Z6kernelyP6uchar4ii:
[----:B------:R-:W-:Y:S01]  /*0000*/  LDC R1, c[0x0][0x37c] ;  /* 0x0000df00ff017b82 */ /* 0x000fe20000000800 */
[----:B------:R-:W0:Y:S01]  /*0010*/  S2R R28, SR_CTAID.Y ;  /* 0x00000000001c7919 */ /* 0x000e220000002600 */
[----:B------:R-:W1:Y:S01]  /*0020*/  LDCU UR7, c[0x0][0x360] ;  /* 0x00006c00ff0777ac */ /* 0x000e620008000800 */
[----:B------:R-:W0:Y:S01]  /*0030*/  S2R R5, SR_TID.Y ;  /* 0x0000000000057919 */ /* 0x000e220000002200 */
[----:B------:R-:W0:Y:S01]  /*0040*/  LDCU UR6, c[0x0][0x364] ;  /* 0x00006c80ff0677ac */ /* 0x000e220008000800 */
[----:B------:R-:W1:Y:S01]  /*0050*/  S2R R0, SR_CTAID.X ;  /* 0x0000000000007919 */ /* 0x000e620000002500 */
[----:B------:R-:W2:Y:S01]  /*0060*/  LDCU UR4, c[0x0][0x394] ;  /* 0x00007280ff0477ac */ /* 0x000ea20008000800 */
[----:B------:R-:W1:Y:S01]  /*0070*/  S2R R3, SR_TID.X ;  /* 0x0000000000037919 */ /* 0x000e620000002100 */
[----:B0-----:R-:W-:-:S05]  /*0080*/  IMAD R28, R28, UR6, R5 ;  /* 0x000000061c1c7c24 */ /* 0x001fca000f8e0205 */
[----:B--2---:R-:W-:Y:S01]  /*0090*/  ISETP.GE.AND P0, PT, R28, UR4, PT ;  /* 0x000000041c007c0c */ /* 0x004fe2000bf06270 */
[----:B-1----:R-:W-:-:S12]  /*00a0*/  IMAD R0, R0, UR7, R3 ;  /* 0x0000000700007c24 */ /* 0x002fd8000f8e0203 */
[----:B------:R-:W-:Y:S05]  /*00b0*/  @P0 EXIT ;  /* 0x000000000000094d */ /* 0x000fea0003800000 */
[----:B------:R-:W0:Y:S01]  /*00c0*/  LDCU UR4, c[0x0][0x374] ;  /* 0x00006e80ff0477ac */ /* 0x000e220008000800 */
[----:B------:R-:W1:Y:S01]  /*00d0*/  LDCU UR5, c[0x0][0x370] ;  /* 0x00006e00ff0577ac */ /* 0x000e620008000800 */
[----:B------:R-:W2:Y:S01]  /*00e0*/  LDCU.64 UR8, c[0x0][0x358] ;  /* 0x00006b00ff0877ac */ /* 0x000ea20008000a00 */
[----:B------:R-:W3:Y:S01]  /*00f0*/  LDCU UR14, c[0x0][0x390] ;  /* 0x00007200ff0e77ac */ /* 0x000ee20008000800 */
[----:B0-----:R-:W-:Y:S02]  /*0100*/  UIMAD UR6, UR6, UR4, URZ ;  /* 0x00000004060672a4 */ /* 0x001fe4000f8e02ff */
[----:B-12---:R-:W-:-:S12]  /*0110*/  UIMAD UR7, UR7, UR5, URZ ;  /* 0x00000005070772a4 */ /* 0x006fd8000f8e02ff */
.L_x_7:
[----:B------:R-:W0:Y:S01]  /*0120*/  LDCU UR4, c[0x0][0x390] ;  /* 0x00007200ff0477ac */ /* 0x000e220008000800 */
[----:B------:R-:W-:Y:S01]  /*0130*/  BSSY.RECONVERGENT B0, `(.L_x_0) ;  /* 0x0000071000007945 */ /* 0x000fe20003800200 */
[----:B0-----:R-:W-:-:S13]  /*0140*/  ISETP.GE.AND P0, PT, R0, UR4, PT ;  /* 0x0000000400007c0c */ /* 0x001fda000bf06270 */
[----:B-1----:R-:W-:Y:S05]  /*0150*/  @P0 BRA `(.L_x_1) ;  /* 0x0000000400b80947 */ /* 0x002fea0003800000 */
[----:B------:R-:W0:Y:S01]  /*0160*/  LDC.64 R2, c[0x0][0x388] ;  /* 0x0000e200ff027b82 */ /* 0x000e220000000a00 */
[----:B------:R-:W-:Y:S01]  /*0170*/  VIADD R9, R28, 0x1 ;  /* 0x000000011c097836 */ /* 0x000fe20000000000 */
[----:B------:R-:W-:Y:S01]  /*0180*/  I2FP.F32.U32 R7, R28 ;  /* 0x0000001c00077245 */ /* 0x000fe20000201000 */
[----:B------:R-:W-:-:S03]  /*0190*/  IMAD.MOV.U32 R29, RZ, RZ, R0 ;  /* 0x000000ffff1d7224 */ /* 0x000fc600078e0000 */
[----:B------:R-:W-:-:S07]  /*01a0*/  I2FP.F32.U32 R9, R9 ;  /* 0x0000000900097245 */ /* 0x000fce0000201000 */
.L_x_6:
[----:B-1----:R-:W1:Y:S01]  /*01b0*/  LDCU UR4, c[0x0][0x380] ;  /* 0x00007000ff0477ac */ /* 0x002e620008000800 */
[----:B------:R-:W-:Y:S01]  /*01c0*/  IMAD.MOV.U32 R27, RZ, RZ, -0x3e000000 ;  /* 0xc2000000ff1b7424 */ /* 0x000fe200078e00ff */
[----:B------:R-:W-:Y:S01]  /*01d0*/  I2FP.F32.S32 R6, R29 ;  /* 0x0000001d00067245 */ /* 0x000fe20000201400 */
[----:B------:R-:W-:Y:S01]  /*01e0*/  VIADD R4, R29, 0x1 ;  /* 0x000000011d047836 */ /* 0x000fe20000000000 */
[----:B------:R-:W-:Y:S01]  /*01f0*/  UMOV UR5, URZ ;  /* 0x000000ff00057c82 */ /* 0x000fe20008000000 */
[----:B------:R-:W-:Y:S02]  /*0200*/  IMAD.MOV.U32 R5, RZ, RZ, R7 ;  /* 0x000000ffff057224 */ /* 0x000fe400078e0007 */
[----:B------:R-:W-:Y:S01]  /*0210*/  IMAD.MOV.U32 R8, RZ, RZ, R6 ;  /* 0x000000ffff087224 */ /* 0x000fe200078e0006 */
[----:B------:R-:W-:Y:S01]  /*0220*/  I2FP.F32.S32 R4, R4 ;  /* 0x0000000400047245 */ /* 0x000fe20000201400 */
[----:B------:R-:W-:-:S04]  /*0230*/  IMAD.MOV.U32 R15, RZ, RZ, R9 ;  /* 0x000000ffff0f7224 */ /* 0x000fc800078e0009 */
[----:B------:R-:W-:Y:S01]  /*0240*/  IMAD.MOV.U32 R14, RZ, RZ, R4 ;  /* 0x000000ffff0e7224 */ /* 0x000fe200078e0004 */
[----:B-1----:R-:W5:Y:S01]  /*0250*/  TEX.LL R10, R18, R6, R27, UR4, 2D ;  /* 0x28ff041b06127f60 */ /* 0x002f6200089e0f0a */
[----:B------:R-:W5:Y:S01]  /*0260*/  TEX.LL R8, R12, R8, R27, UR4, 2D, 0x7 ;  /* 0x28ff041b080c7f60 */ /* 0x000f6200089e0708 */
[----:B------:R-:W5:Y:S03]  /*0270*/  TEX.LL R24, R4, R4, R27, UR4, 2D, 0x7 ;  /* 0x28ff041b04047f60 */ /* 0x000f6600089e0718 */
[----:B------:R1:W5:Y:S01]  /*0280*/  TEX.LL R25, R14, R14, R27, UR4, 2D, 0x7 ;  /* 0x28ff041b0e0e7f60 */ /* 0x00036200089e0719 */
[----:B------:R-:W-:Y:S01]  /*0290*/  UMOV UR10, 0xe5604189 ;  /* 0xe5604189000a7882 */ /* 0x000fe20000000000 */
[----:B------:R-:W-:Y:S01]  /*02a0*/  UMOV UR11, 0x3fd322d0 ;  /* 0x3fd322d0000b7882 */ /* 0x000fe20000000000 */
[----:B------:R-:W-:Y:S01]  /*02b0*/  UMOV UR12, 0x9fbe76c9 ;  /* 0x9fbe76c9000c7882 */ /* 0x000fe20000000000 */
[----:B------:R-:W-:Y:S01]  /*02c0*/  UMOV UR13, 0x3fbd2f1a ;  /* 0x3fbd2f1a000d7882 */ /* 0x000fe20000000000 */
[----:B------:R-:W-:Y:S01]  /*02d0*/  BSSY.RECONVERGENT B1, `(.L_x_2) ;  /* 0x0000036000017945 */ /* 0x000fe20003800200 */
[----:B-1----:R-:W-:Y:S01]  /*02e0*/  UMOV UR4, 0x39581062 ;  /* 0x3958106200047882 */ /* 0x002fe20000000000 */
[----:B------:R-:W-:Y:S01]  /*02f0*/  UMOV UR5, 0x3fe2c8b4 ;  /* 0x3fe2c8b400057882 */ /* 0x000fe20000000000 */
[----:B------:R-:W-:-:S04]  /*0300*/  DEPBAR.LE SB5, 0x3 ;  /* 0x0000d0c00000791a */ /* 0x000fc80000000000 */
[----:B------:R-:W-:Y:S02]  /*0310*/  LOP3.LUT R26, R19, 0xff, RZ, 0xc0, !PT ;  /* 0x000000ff131a7812 */ /* 0x000fe400078ec0ff */
[----:B------:R-:W-:Y:S02]  /*0320*/  LOP3.LUT R18, R18, 0xff, RZ, 0xc0, !PT ;  /* 0x000000ff12127812 */ /* 0x000fe400078ec0ff */
[----:B------:R-:W1:Y:S01]  /*0330*/  I2F.F64.U16 R16, R26 ;  /* 0x0000001a00107312 */ /* 0x000e620000101800 */
[----:B------:R-:W-:Y:S01]  /*0340*/  LOP3.LUT R10, R10, 0xff, RZ, 0xc0, !PT ;  /* 0x000000ff0a0a7812 */ /* 0x000fe200078ec0ff */
[----:B------:R-:W-:-:S04]  /*0350*/  DEPBAR.LE SB5, 0x1 ;  /* 0x0000d0400000791a */ /* 0x000fc80000000000 */
[----:B------:R-:W-:Y:S02]  /*0360*/  LOP3.LUT R22, R13, 0xff, RZ, 0xc0, !PT ;  /* 0x000000ff0d167812 */ /* 0x000fe400078ec0ff */
[----:B------:R-:W-:Y:S02]  /*0370*/  LOP3.LUT R12, R12, 0xff, RZ, 0xc0, !PT ;  /* 0x000000ff0c0c7812 */ /* 0x000fe400078ec0ff */
[----:B------:R-:W-:Y:S01]  /*0380*/  LOP3.LUT R6, R4, 0xff, RZ, 0xc0, !PT ;  /* 0x000000ff04067812 */ /* 0x000fe200078ec0ff */
[----:B------:R-:W2:Y:S01]  /*0390*/  I2F.F64.U16 R18, R18 ;  /* 0x0000001200127312 */ /* 0x000ea20000101800 */
[----:B------:R-:W-:Y:S02]  /*03a0*/  LOP3.LUT R8, R8, 0xff, RZ, 0xc0, !PT ;  /* 0x000000ff08087812 */ /* 0x000fe400078ec0ff */
[----:B------:R-:W-:Y:S01]  /*03b0*/  LOP3.LUT R24, R24, 0xff, RZ, 0xc0, !PT ;  /* 0x000000ff18187812 */ /* 0x000fe200078ec0ff */
[----:B-1----:R-:W-:-:S04]  /*03c0*/  DMUL R16, R16, UR4 ;  /* 0x0000000410107c28 */ /* 0x002fc80008000000 */
[----:B------:R1:W4:Y:S04]  /*03d0*/  I2F.F64.U16 R20, R10 ;  /* 0x0000000a00147312 */ /* 0x0003280000101800 */
[----:B--2---:R-:W-:-:S04]  /*03e0*/  DFMA R26, R18, UR10, R16 ;  /* 0x0000000a121a7c2b */ /* 0x004fc80008000010 */
[----:B------:R-:W2:Y:S01]  /*03f0*/  I2F.F64.U16 R22, R22 ;  /* 0x0000001600167312 */ /* 0x000ea20000101800 */
[----:B------:R-:W-:Y:S02]  /*0400*/  LOP3.LUT R18, R5, 0xff, RZ, 0xc0, !PT ;  /* 0x000000ff05127812 */ /* 0x000fe400078ec0ff */
[----:B-----5:R-:W-:Y:S02]  /*0410*/  LOP3.LUT R5, R15, 0xff, RZ, 0xc0, !PT ;  /* 0x000000ff0f057812 */ /* 0x020fe400078ec0ff */
[----:B-1----:R-:W-:Y:S01]  /*0420*/  LOP3.LUT R10, R14, 0xff, RZ, 0xc0, !PT ;  /* 0x000000ff0e0a7812 */ /* 0x002fe200078ec0ff */
[----:B----4-:R-:W-:Y:S02]  /*0430*/  DFMA R26, R20, UR12, R26 ;  /* 0x0000000c141a7c2b */ /* 0x010fe4000800001a */
[----:B------:R-:W1:Y:S01]  /*0440*/  I2F.F64.U16 R12, R12 ;  /* 0x0000000c000c7312 */ /* 0x000e620000101800 */
[----:B--2---:R-:W-:-:S07]  /*0450*/  DMUL R22, R22, UR4 ;  /* 0x0000000416167c28 */ /* 0x004fce0008000000 */
[----:B------:R-:W2:Y:S01]  /*0460*/  I2F.F64.U16 R20, R5 ;  /* 0x0000000500147312 */ /* 0x000ea20000101800 */
[----:B-1----:R-:W-:-:S07]  /*0470*/  DFMA R12, R12, UR10, R22 ;  /* 0x0000000a0c0c7c2b */ /* 0x002fce0008000016 */
[----:B------:R-:W1:Y:S01]  /*0480*/  I2F.F64.U16 R14, R10 ;  /* 0x0000000a000e7312 */ /* 0x000e620000101800 */
[----:B------:R-:W-:Y:S01]  /*0490*/  LOP3.LUT R22, R25, 0xff, RZ, 0xc0, !PT ;  /* 0x000000ff19167812 */ /* 0x000fe200078ec0ff */
[----:B--2---:R-:W-:-:S06]  /*04a0*/  DMUL R20, R20, UR4 ;  /* 0x0000000414147c28 */ /* 0x004fcc0008000000 */
[----:B------:R-:W2:Y:S02]  /*04b0*/  I2F.F64.U16 R18, R18 ;  /* 0x0000001200127312 */ /* 0x000ea40000101800 */
[----:B-1----:R-:W-:-:S06]  /*04c0*/  DFMA R14, R14, UR10, R20 ;  /* 0x0000000a0e0e7c2b */ /* 0x002fcc0008000014 */
[----:B------:R-:W1:Y:S01]  /*04d0*/  I2F.F64.U16 R4, R6 ;  /* 0x0000000600047312 */ /* 0x000e620000101800 */
[----:B--2---:R-:W-:-:S07]  /*04e0*/  DMUL R20, R18, UR4 ;  /* 0x0000000412147c28 */ /* 0x004fce0008000000 */
[----:B------:R-:W2:Y:S01]  /*04f0*/  I2F.F64.U16 R22, R22 ;  /* 0x0000001600167312 */ /* 0x000ea20000101800 */
[----:B-1----:R-:W-:-:S07]  /*0500*/  DFMA R4, R4, UR10, R20 ;  /* 0x0000000a04047c2b */ /* 0x002fce0008000014 */
[----:B------:R-:W1:Y:S01]  /*0510*/  I2F.F64.U16 R16, R8 ;  /* 0x0000000800107312 */ /* 0x000e620000101800 */
[----:B--2---:R-:W-:-:S07]  /*0520*/  DFMA R14, R22, UR12, R14 ;  /* 0x0000000c160e7c2b */ /* 0x004fce000800000e */
[----:B------:R-:W2:Y:S01]  /*0530*/  I2F.F64.U16 R18, R24 ;  /* 0x0000001800127312 */ /* 0x000ea20000101800 */
[----:B-1----:R-:W-:Y:S02]  /*0540*/  DFMA R12, R16, UR12, R12 ;  /* 0x0000000c100c7c2b */ /* 0x002fe4000800000c */
[----:B------:R-:W-:Y:S02]  /*0550*/  DADD R14, -R26, R14 ;  /* 0x000000001a0e7229 */ /* 0x000fe4000000010e */
[----:B--2---:R-:W-:-:S06]  /*0560*/  DFMA R4, R18, UR12, R4 ;  /* 0x0000000c12047c2b */ /* 0x004fcc0008000004 */
[----:B------:R-:W-:Y:S02]  /*0570*/  DMUL R14, R14, R14 ;  /* 0x0000000e0e0e7228 */ /* 0x000fe40000000000 */
[----:B------:R-:W-:Y:S01]  /*0580*/  DADD R4, -R4, R12 ;  /* 0x0000000004047229 */ /* 0x000fe2000000010c */
[----:B------:R-:W-:-:S07]  /*0590*/  CS2R R12, SRZ ;  /* 0x00000000000c7805 */ /* 0x000fce000001ff00 */
[----:B------:R-:W-:-:S08]  /*05a0*/  DFMA R4, R4, R4, R14 ;  /* 0x000000040404722b */ /* 0x000fd0000000000e */
[----:B------:R-:W-:-:S14]  /*05b0*/  DSETP.NEU.AND P0, PT, R4, RZ, PT ;  /* 0x000000ff0400722a */ /* 0x000fdc0003f0d000 */
[----:B------:R-:W-:Y:S05]  /*05c0*/  @!P0 BRA `(.L_x_3) ;  /* 0x0000000000188947 */ /* 0x000fea0003800000 */
[----:B------:R-:W-:Y:S01]  /*05d0*/  DADD R22, -RZ, |R4| ;  /* 0x00000000ff167229 */ /* 0x000fe20000000504 */
[----:B------:R-:W-:-:S10]  /*05e0*/  MOV R6, 0x600 ;  /* 0x0000060000067802 */ /* 0x000fd40000000f00 */
[----:B0--3--:R-:W-:Y:S05]  /*05f0*/  CALL.REL.NOINC `($_Z6kernelyP6uchar4ii$__internal_accurate_pow) ;  /* 0x0000000000a87944 */ /* 0x009fea0003c00000 */
[----:B------:R-:W-:-:S04]  /*0600*/  ISETP.GE.AND P0, PT, R5, RZ, PT ;  /* 0x000000ff0500720c */ /* 0x000fc80003f06270 */
[----:B------:R-:W-:Y:S02]  /*0610*/  FSEL R12, R8, RZ, P0 ;  /* 0x000000ff080c7208 */ /* 0x000fe40000000000 */
[----:B------:R-:W-:-:S07]  /*0620*/  FSEL R13, R16, -QNAN , P0 ;  /* 0xfff80000100d7808 */ /* 0x000fce0000000000 */
.L_x_3:
[----:B---3--:R-:W-:Y:S05]  /*0630*/  BSYNC.RECONVERGENT B1 ;  /* 0x0000000000017941 */ /* 0x008fea0003800200 */
.L_x_2:
[----:B------:R-:W-:Y:S01]  /*0640*/  DADD R14, R4, 0.5 ;  /* 0x3fe00000040e7429 */ /* 0x000fe20000000000 */
[----:B------:R-:W-:Y:S09]  /*0650*/  BSSY.RECONVERGENT B1, `(.L_x_4) ;  /* 0x000000a000017945 */ /* 0x000ff20003800200 */
[----:B------:R-:W-:-:S04]  /*0660*/  LOP3.LUT R14, R15, 0x7ff00000, RZ, 0xc0, !PT ;  /* 0x7ff000000f0e7812 */ /* 0x000fc800078ec0ff */
[----:B------:R-:W-:-:S13]  /*0670*/  ISETP.NE.AND P0, PT, R14, 0x7ff00000, PT ;  /* 0x7ff000000e00780c */ /* 0x000fda0003f05270 */
[----:B------:R-:W-:Y:S05]  /*0680*/  @P0 BRA `(.L_x_5) ;  /* 0x0000000000180947 */ /* 0x000fea0003800000 */
[----:B------:R-:W-:-:S14]  /*0690*/  DSETP.NAN.AND P0, PT, R4, R4, PT ;  /* 0x000000040400722a */ /* 0x000fdc0003f08000 */
[----:B------:R-:W-:Y:S01]  /*06a0*/  @P0 DADD R12, R4, 0.5 ;  /* 0x3fe00000040c0429 */ /* 0x000fe20000000000 */
[----:B------:R-:W-:Y:S10]  /*06b0*/  @P0 BRA `(.L_x_5) ;  /* 0x00000000000c0947 */ /* 0x000ff40003800000 */
[----:B------:R-:W-:-:S14]  /*06c0*/  DSETP.NEU.AND P0, PT, R4, +INF , PT ;  /* 0x7ff000000400742a */ /* 0x000fdc0003f0d000 */
[----:B------:R-:W-:Y:S02]  /*06d0*/  @!P0 IMAD.MOV.U32 R12, RZ, RZ, 0x0 ;  /* 0x00000000ff0c8424 */ /* 0x000fe400078e00ff */
[----:B------:R-:W-:-:S07]  /*06e0*/  @!P0 IMAD.MOV.U32 R13, RZ, RZ, 0x7ff00000 ;  /* 0x7ff00000ff0d8424 */ /* 0x000fce00078e00ff */
.L_x_5:
[----:B------:R-:W-:Y:S05]  /*06f0*/  BSYNC.RECONVERGENT B1 ;  /* 0x0000000000017941 */ /* 0x000fea0003800200 */
.L_x_4:
[----:B------:R-:W-:Y:S01]  /*0700*/  DSETP.NEU.AND P0, PT, R4, 1, PT ;  /* 0x3ff000000400742a */ /* 0x000fe20003f0d000 */
[----:B------:R-:W-:Y:S02]  /*0710*/  IMAD R15, R28, UR14, R29 ;  /* 0x0000000e1c0f7c24 */ /* 0x000fe4000f8e021d */
[----:B------:R-:W-:Y:S02]  /*0720*/  IMAD.MOV.U32 R5, RZ, RZ, 0x3fe00000 ;  /* 0x3fe00000ff057424 */ /* 0x000fe400078e00ff */
[----:B------:R-:W-:Y:S01]  /*0730*/  IMAD.MOV.U32 R4, RZ, RZ, RZ ;  /* 0x000000ffff047224 */ /* 0x000fe200078e00ff */
[----:B------:R-:W-:Y:S01]  /*0740*/  FSEL R13, R13, 1.875, P0 ;  /* 0x3ff000000d0d7808 */ /* 0x000fe20000000000 */
[----:B------:R-:W-:Y:S01]  /*0750*/  VIADD R29, R29, UR7 ;  /* 0x000000071d1d7c36 */ /* 0x000fe20008000000 */
[----:B------:R-:W-:Y:S02]  /*0760*/  FSEL R12, R12, RZ, P0 ;  /* 0x000000ff0c0c7208 */ /* 0x000fe40000000000 */
[----:B------:R-:W-:-:S02]  /*0770*/  LOP3.LUT R5, R5, 0x80000000, R13, 0xb8, !PT ;  /* 0x8000000005057812 */ /* 0x000fc400078eb80d */
[----:B------:R-:W-:-:S04]  /*0780*/  ISETP.GE.AND P0, PT, R29, UR14, PT ;  /* 0x0000000e1d007c0c */ /* 0x000fc8000bf06270 */
[----:B------:R-:W-:-:S10]  /*0790*/  DADD.RZ R4, R4, R12 ;  /* 0x0000000004047229 */ /* 0x000fd4000000c00c */
[----:B------:R-:W1:Y:S02]  /*07a0*/  F2I.F64.TRUNC R4, R4 ;  /* 0x0000000400047311 */ /* 0x000e64000030d100 */
[----:B-1----:R-:W-:-:S06]  /*07b0*/  VIMNMX R12, PT, PT, R4, 0xff, PT ;  /* 0x000000ff040c7848 */ /* 0x002fcc0003fe0100 */
[----:B------:R-:W1:Y:S08]  /*07c0*/  I2F.F64 R12, R12 ;  /* 0x0000000c000c7312 */ /* 0x000e700000201c00 */
[----:B-1----:R-:W1:Y:S02]  /*07d0*/  F2I.U32.F64.TRUNC R6, R12 ;  /* 0x0000000c00067311 */ /* 0x002e64000030d000 */
[C---:B-1----:R-:W-:Y:S01]  /*07e0*/  PRMT R8, R6.reuse, 0x3340, R11 ;  /* 0x0000334006087816 */ /* 0x042fe2000000000b */
[----:B0-----:R-:W-:Y:S01]  /*07f0*/  IMAD.WIDE R10, R15, 0x4, R2 ;  /* 0x000000040f0a7825 */ /* 0x001fe200078e0202 */
[----:B------:R-:W-:-:S04]  /*0800*/  PRMT R17, R6, 0x3340, R6 ;  /* 0x0000334006117816 */ /* 0x000fc80000000006 */
[----:B------:R-:W-:-:S05]  /*0810*/  PRMT R17, R17, 0x5410, R8 ;  /* 0x0000541011117816 */ /* 0x000fca0000000008 */
[----:B------:R1:W-:Y:S01]  /*0820*/  STG.E desc[UR8][R10.64], R17 ;  /* 0x000000110a007986 */ /* 0x0003e2000c101908 */
[----:B------:R-:W-:Y:S05]  /*0830*/  @!P0 BRA `(.L_x_6) ;  /* 0xfffffff8005c8947 */ /* 0x000fea000383ffff */
.L_x_1:
[----:B---3--:R-:W-:Y:S05]  /*0840*/  BSYNC.RECONVERGENT B0 ;  /* 0x0000000000007941 */ /* 0x008fea0003800200 */
.L_x_0:
[----:B------:R-:W0:Y:S01]  /*0850*/  LDCU UR4, c[0x0][0x394] ;  /* 0x00007280ff0477ac */ /* 0x000e220008000800 */
[----:B------:R-:W-:-:S05]  /*0860*/  VIADD R28, R28, UR6 ;  /* 0x000000061c1c7c36 */ /* 0x000fca0008000000 */
[----:B0-----:R-:W-:-:S13]  /*0870*/  ISETP.GE.AND P0, PT, R28, UR4, PT ;  /* 0x000000041c007c0c */ /* 0x001fda000bf06270 */
[----:B------:R-:W-:Y:S05]  /*0880*/  @!P0 BRA `(.L_x_7) ;  /* 0xfffffff800248947 */ /* 0x000fea000383ffff */
[----:B------:R-:W-:Y:S05]  /*0890*/  EXIT ;  /* 0x000000000000794d */ /* 0x000fea0003800000 */
        .type           $_Z6kernelyP6uchar4ii$__internal_accurate_pow,@function
        .size           $_Z6kernelyP6uchar4ii$__internal_accurate_pow,(.L_x_10 - $_Z6kernelyP6uchar4ii$__internal_accurate_pow)
$_Z6kernelyP6uchar4ii$__internal_accurate_pow:
[----:B------:R-:W-:Y:S01]  /*08a0*/  ISETP.GT.U32.AND P0, PT, R23, 0xfffff, PT ;  /* 0x000fffff1700780c */ /* 0x000fe20003f04070 */
[----:B------:R-:W-:Y:S01]  /*08b0*/  IMAD.MOV.U32 R8, RZ, RZ, R23 ;  /* 0x000000ffff087224 */ /* 0x000fe200078e0017 */
[----:B------:R-:W-:Y:S01]  /*08c0*/  UMOV UR4, 0x7d2cafe2 ;  /* 0x7d2cafe200047882 */ /* 0x000fe20000000000 */
[----:B------:R-:W-:Y:S01]  /*08d0*/  IMAD.MOV.U32 R14, RZ, RZ, R22 ;  /* 0x000000ffff0e7224 */ /* 0x000fe200078e0016 */
[----:B------:R-:W-:Y:S01]  /*08e0*/  UMOV UR5, 0x3eb0f5ff ;  /* 0x3eb0f5ff00057882 */ /* 0x000fe20000000000 */
[----:B------:R-:W-:Y:S01]  /*08f0*/  IMAD.MOV.U32 R18, RZ, RZ, RZ ;  /* 0x000000ffff127224 */ /* 0x000fe200078e00ff */
[----:B------:R-:W-:Y:S01]  /*0900*/  UMOV UR10, 0x3b39803f ;  /* 0x3b39803f000a7882 */ /* 0x000fe20000000000 */
[----:B------:R-:W-:Y:S01]  /*0910*/  IMAD.MOV.U32 R16, RZ, RZ, 0x41ad3b5a ;  /* 0x41ad3b5aff107424 */ /* 0x000fe200078e00ff */
[----:B------:R-:W-:Y:S01]  /*0920*/  UMOV UR11, 0x3c7abc9e ;  /* 0x3c7abc9e000b7882 */ /* 0x000fe20000000000 */
[----:B------:R-:W-:-:S04]  /*0930*/  IMAD.MOV.U32 R17, RZ, RZ, 0x3ed0f5d2 ;  /* 0x3ed0f5d2ff117424 */ /* 0x000fc800078e00ff */
[----:B------:R-:W-:-:S10]  /*0940*/  @!P0 DMUL R26, R22, 1.80143985094819840000e+16 ;  /* 0x43500000161a8828 */ /* 0x000fd40000000000 */
[----:B------:R-:W-:Y:S02]  /*0950*/  @!P0 IMAD.MOV.U32 R8, RZ, RZ, R27 ;  /* 0x000000ffff088224 */ /* 0x000fe400078e001b */
[----:B------:R-:W-:-:S03]  /*0960*/  @!P0 IMAD.MOV.U32 R14, RZ, RZ, R26 ;  /* 0x000000ffff0e8224 */ /* 0x000fc600078e001a */
[----:B------:R-:W-:-:S04]  /*0970*/  LOP3.LUT R8, R8, 0x800fffff, RZ, 0xc0, !PT ;  /* 0x800fffff08087812 */ /* 0x000fc800078ec0ff */
[----:B------:R-:W-:Y:S02]  /*0980*/  LOP3.LUT R15, R8, 0x3ff00000, RZ, 0xfc, !PT ;  /* 0x3ff00000080f7812 */ /* 0x000fe400078efcff */
[----:B------:R-:W-:Y:S02]  /*0990*/  SHF.R.U32.HI R8, RZ, 0x14, R23 ;  /* 0x00000014ff087819 */ /* 0x000fe40000011617 */
[----:B------:R-:W-:Y:S02]  /*09a0*/  ISETP.GE.U32.AND P1, PT, R15, 0x3ff6a09f, PT ;  /* 0x3ff6a09f0f00780c */ /* 0x000fe40003f26070 */
[----:B------:R-:W-:-:S05]  /*09b0*/  @!P0 LEA.HI R8, R27, 0xffffffca, RZ, 0xc ;  /* 0xffffffca1b088811 */ /* 0x000fca00078f60ff */
[----:B------:R-:W-:-:S06]  /*09c0*/  VIADD R10, R8, 0xfffffc01 ;  /* 0xfffffc01080a7836 */ /* 0x000fcc0000000000 */
[----:B------:R-:W-:Y:S02]  /*09d0*/  @P1 VIADD R13, R15, 0xfff00000 ;  /* 0xfff000000f0d1836 */ /* 0x000fe40000000000 */
[----:B------:R-:W-:Y:S02]  /*09e0*/  @P1 VIADD R10, R8, 0xfffffc02 ;  /* 0xfffffc02080a1836 */ /* 0x000fe40000000000 */
[----:B------:R-:W-:-:S06]  /*09f0*/  @P1 IMAD.MOV.U32 R15, RZ, RZ, R13 ;  /* 0x000000ffff0f1224 */ /* 0x000fcc00078e000d */
[C---:B------:R-:W-:Y:S02]  /*0a00*/  DADD R20, R14.reuse, 1 ;  /* 0x3ff000000e147429 */ /* 0x040fe40000000000 */
[----:B------:R-:W-:-:S04]  /*0a10*/  DADD R14, R14, -1 ;  /* 0xbff000000e0e7429 */ /* 0x000fc80000000000 */
[----:B------:R-:W0:Y:S02]  /*0a20*/  MUFU.RCP64H R19, R21 ;  /* 0x0000001500137308 */ /* 0x000e240000001800 */
[----:B0-----:R-:W-:-:S08]  /*0a30*/  DFMA R12, -R20, R18, 1 ;  /* 0x3ff00000140c742b */ /* 0x001fd00000000112 */
[----:B------:R-:W-:-:S08]  /*0a40*/  DFMA R12, R12, R12, R12 ;  /* 0x0000000c0c0c722b */ /* 0x000fd0000000000c */
[----:B------:R-:W-:-:S08]  /*0a50*/  DFMA R18, R18, R12, R18 ;  /* 0x0000000c1212722b */ /* 0x000fd00000000012 */
[----:B------:R-:W-:-:S08]  /*0a60*/  DMUL R12, R14, R18 ;  /* 0x000000120e0c7228 */ /* 0x000fd00000000000 */
[----:B------:R-:W-:-:S08]  /*0a70*/  DFMA R12, R14, R18, R12 ;  /* 0x000000120e0c722b */ /* 0x000fd0000000000c */
[----:B------:R-:W-:-:S08]  /*0a80*/  DMUL R24, R12, R12 ;  /* 0x0000000c0c187228 */ /* 0x000fd00000000000 */
[----:B------:R-:W-:Y:S01]  /*0a90*/  DFMA R16, R24, UR4, R16 ;  /* 0x0000000418107c2b */ /* 0x000fe20008000010 */
[----:B------:R-:W-:Y:S01]  /*0aa0*/  UMOV UR4, 0x75488a3f ;  /* 0x75488a3f00047882 */ /* 0x000fe20000000000 */
[----:B------:R-:W-:-:S06]  /*0ab0*/  UMOV UR5, 0x3ef3b20a ;  /* 0x3ef3b20a00057882 */ /* 0x000fcc0000000000 */
[----:B------:R-:W-:Y:S01]  /*0ac0*/  DFMA R20, R24, R16, UR4 ;  /* 0x0000000418147e2b */ /* 0x000fe20008000010 */
[----:B------:R-:W-:Y:S01]  /*0ad0*/  UMOV UR4, 0xe4faecd5 ;  /* 0xe4faecd500047882 */ /* 0x000fe20000000000 */
[----:B------:R-:W-:Y:S01]  /*0ae0*/  UMOV UR5, 0x3f1745cd ;  /* 0x3f1745cd00057882 */ /* 0x000fe20000000000 */
[----:B------:R-:W-:-:S05]  /*0af0*/  DADD R16, R14, -R12 ;  /* 0x000000000e107229 */ /* 0x000fca000000080c */
[----:B------:R-:W-:Y:S01]  /*0b00*/  DFMA R20, R24, R20, UR4 ;  /* 0x0000000418147e2b */ /* 0x000fe20008000014 */
[----:B------:R-:W-:Y:S01]  /*0b10*/  UMOV UR4, 0x258a578b ;  /* 0x258a578b00047882 */ /* 0x000fe20000000000 */
[----:B------:R-:W-:Y:S01]  /*0b20*/  UMOV UR5, 0x3f3c71c7 ;  /* 0x3f3c71c700057882 */ /* 0x000fe20000000000 */
[----:B------:R-:W-:-:S05]  /*0b30*/  DADD R16, R16, R16 ;  /* 0x0000000010107229 */ /* 0x000fca0000000010 */
[----:B------:R-:W-:Y:S01]  /*0b40*/  DFMA R20, R24, R20, UR4 ;  /* 0x0000000418147e2b */ /* 0x000fe20008000014 */
[----:B------:R-:W-:Y:S01]  /*0b50*/  UMOV UR4, 0x9242b910 ;  /* 0x9242b91000047882 */ /* 0x000fe20000000000 */
[----:B------:R-:W-:Y:S01]  /*0b60*/  UMOV UR5, 0x3f624924 ;  /* 0x3f62492400057882 */ /* 0x000fe20000000000 */
[----:B------:R-:W-:-:S05]  /*0b70*/  DFMA R16, R14, -R12, R16 ;  /* 0x8000000c0e10722b */ /* 0x000fca0000000010 */
[----:B------:R-:W-:Y:S01]  /*0b80*/  DFMA R20, R24, R20, UR4 ;  /* 0x0000000418147e2b */ /* 0x000fe20008000014 */
[----:B------:R-:W-:Y:S01]  /*0b90*/  UMOV UR4, 0x99999dfb ;  /* 0x99999dfb00047882 */ /* 0x000fe20000000000 */
[----:B------:R-:W-:Y:S01]  /*0ba0*/  UMOV UR5, 0x3f899999 ;  /* 0x3f89999900057882 */ /* 0x000fe20000000000 */
[----:B------:R-:W-:-:S05]  /*0bb0*/  DMUL R16, R18, R16 ;  /* 0x0000001012107228 */ /* 0x000fca0000000000 */
[----:B------:R-:W-:Y:S01]  /*0bc0*/  DFMA R20, R24, R20, UR4 ;  /* 0x0000000418147e2b */ /* 0x000fe20008000014 */
[----:B------:R-:W-:Y:S01]  /*0bd0*/  UMOV UR4, 0x55555555 ;  /* 0x5555555500047882 */ /* 0x000fe20000000000 */
[----:B------:R-:W-:-:S03]  /*0be0*/  UMOV UR5, 0x3fb55555 ;  /* 0x3fb5555500057882 */ /* 0x000fc60000000000 */
[----:B------:R-:W-:Y:S02]  /*0bf0*/  VIADD R23, R17, 0x100000 ;  /* 0x0010000011177836 */ /* 0x000fe40000000000 */
[----:B------:R-:W-:Y:S01]  /*0c00*/  IMAD.MOV.U32 R22, RZ, RZ, R16 ;  /* 0x000000ffff167224 */ /* 0x000fe200078e0010 */
[----:B------:R-:W-:-:S08]  /*0c10*/  DFMA R14, R24, R20, UR4 ;  /* 0x00000004180e7e2b */ /* 0x000fd00008000014 */
[----:B------:R-:W-:Y:S01]  /*0c20*/  DADD R18, -R14, UR4 ;  /* 0x000000040e127e29 */ /* 0x000fe20008000100 */
[----:B------:R-:W-:Y:S01]  /*0c30*/  UMOV UR4, 0xb9e7b0 ;  /* 0x00b9e7b000047882 */ /* 0x000fe20000000000 */
[----:B------:R-:W-:-:S06]  /*0c40*/  UMOV UR5, 0x3c46a4cb ;  /* 0x3c46a4cb00057882 */ /* 0x000fcc0000000000 */
[----:B------:R-:W-:Y:S02]  /*0c50*/  DFMA R18, R24, R20, R18 ;  /* 0x000000141812722b */ /* 0x000fe40000000012 */
[----:B------:R-:W-:-:S06]  /*0c60*/  DMUL R20, R12, R12 ;  /* 0x0000000c0c147228 */ /* 0x000fcc0000000000 */
[----:B------:R-:W-:Y:S01]  /*0c70*/  DADD R18, R18, -UR4 ;  /* 0x8000000412127e29 */ /* 0x000fe20008000000 */
[----:B------:R-:W-:Y:S01]  /*0c80*/  UMOV UR4, 0x80000000 ;  /* 0x8000000000047882 */ /* 0x000fe20000000000 */
[----:B------:R-:W-:Y:S01]  /*0c90*/  DFMA R24, R12, R12, -R20 ;  /* 0x0000000c0c18722b */ /* 0x000fe20000000814 */
[----:B------:R-:W-:-:S07]  /*0ca0*/  UMOV UR5, 0x43300000 ;  /* 0x4330000000057882 */ /* 0x000fce0000000000 */
[C---:B------:R-:W-:Y:S02]  /*0cb0*/  DFMA R22, R12.reuse, R22, R24 ;  /* 0x000000160c16722b */ /* 0x040fe40000000018 */
[----:B------:R-:W-:-:S08]  /*0cc0*/  DMUL R24, R12, R20 ;  /* 0x000000140c187228 */ /* 0x000fd00000000000 */
[----:B------:R-:W-:-:S08]  /*0cd0*/  DFMA R26, R12, R20, -R24 ;  /* 0x000000140c1a722b */ /* 0x000fd00000000818 */
[----:B------:R-:W-:Y:S02]  /*0ce0*/  DFMA R26, R16, R20, R26 ;  /* 0x00000014101a722b */ /* 0x000fe4000000001a */
[----:B------:R-:W-:-:S06]  /*0cf0*/  DADD R20, R14, R18 ;  /* 0x000000000e147229 */ /* 0x000fcc0000000012 */
[----:B------:R-:W-:Y:S02]  /*0d00*/  DFMA R22, R12, R22, R26 ;  /* 0x000000160c16722b */ /* 0x000fe4000000001a */
[----:B------:R-:W-:-:S08]  /*0d10*/  DADD R26, R14, -R20 ;  /* 0x000000000e1a7229 */ /* 0x000fd00000000814 */
[----:B------:R-:W-:Y:S02]  /*0d20*/  DADD R26, R18, R26 ;  /* 0x00000000121a7229 */ /* 0x000fe4000000001a */
[----:B------:R-:W-:-:S08]  /*0d30*/  DMUL R18, R20, R24 ;  /* 0x0000001814127228 */ /* 0x000fd00000000000 */
[----:B------:R-:W-:-:S08]  /*0d40*/  DFMA R14, R20, R24, -R18 ;  /* 0x00000018140e722b */ /* 0x000fd00000000812 */
[----:B------:R-:W-:-:S08]  /*0d50*/  DFMA R14, R20, R22, R14 ;  /* 0x00000016140e722b */ /* 0x000fd0000000000e */
[----:B------:R-:W-:-:S08]  /*0d60*/  DFMA R26, R26, R24, R14 ;  /* 0x000000181a1a722b */ /* 0x000fd0000000000e */
[----:B------:R-:W-:-:S08]  /*0d70*/  DADD R20, R18, R26 ;  /* 0x0000000012147229 */ /* 0x000fd0000000001a */
[--C-:B------:R-:W-:Y:S02]  /*0d80*/  DADD R14, R12, R20.reuse ;  /* 0x000000000c0e7229 */ /* 0x100fe40000000014 */
[----:B------:R-:W-:-:S06]  /*0d90*/  DADD R18, R18, -R20 ;  /* 0x0000000012127229 */ /* 0x000fcc0000000814 */
[----:B------:R-:W-:Y:S02]  /*0da0*/  DADD R12, R12, -R14 ;  /* 0x000000000c0c7229 */ /* 0x000fe4000000080e */
[----:B------:R-:W-:-:S06]  /*0db0*/  DADD R18, R26, R18 ;  /* 0x000000001a127229 */ /* 0x000fcc0000000012 */
[----:B------:R-:W-:-:S08]  /*0dc0*/  DADD R12, R20, R12 ;  /* 0x00000000140c7229 */ /* 0x000fd0000000000c */
[----:B------:R-:W-:-:S08]  /*0dd0*/  DADD R12, R18, R12 ;  /* 0x00000000120c7229 */ /* 0x000fd0000000000c */
[----:B------:R-:W-:Y:S01]  /*0de0*/  DADD R20, R16, R12 ;  /* 0x0000000010147229 */ /* 0x000fe2000000000c */
[----:B------:R-:W-:Y:S01]  /*0df0*/  LOP3.LUT R16, R10, 0x80000000, RZ, 0x3c, !PT ;  /* 0x800000000a107812 */ /* 0x000fe200078e3cff */
[----:B------:R-:W-:-:S06]  /*0e00*/  IMAD.MOV.U32 R17, RZ, RZ, 0x43300000 ;  /* 0x43300000ff117424 */ /* 0x000fcc00078e00ff */
[----:B------:R-:W-:Y:S02]  /*0e10*/  DADD R18, R14, R20 ;  /* 0x000000000e127229 */ /* 0x000fe40000000014 */
[----:B------:R-:W-:Y:S01]  /*0e20*/  DADD R16, R16, -UR4 ;  /* 0x8000000410107e29 */ /* 0x000fe20008000000 */
[----:B------:R-:W-:Y:S01]  /*0e30*/  UMOV UR4, 0xfefa39ef ;  /* 0xfefa39ef00047882 */ /* 0x000fe20000000000 */
[----:B------:R-:W-:-:S04]  /*0e40*/  UMOV UR5, 0x3fe62e42 ;  /* 0x3fe62e4200057882 */ /* 0x000fc80000000000 */
[--C-:B------:R-:W-:Y:S02]  /*0e50*/  DADD R22, R14, -R18.reuse ;  /* 0x000000000e167229 */ /* 0x100fe40000000812 */
[----:B------:R-:W-:-:S06]  /*0e60*/  DFMA R12, R16, UR4, R18 ;  /* 0x00000004100c7c2b */ /* 0x000fcc0008000012 */
[----:B------:R-:W-:Y:S02]  /*0e70*/  DADD R22, R20, R22 ;  /* 0x0000000014167229 */ /* 0x000fe40000000016 */
[----:B------:R-:W-:-:S08]  /*0e80*/  DFMA R14, R16, -UR4, R12 ;  /* 0x80000004100e7c2b */ /* 0x000fd0000800000c */
[----:B------:R-:W-:-:S08]  /*0e90*/  DADD R14, -R18, R14 ;  /* 0x00000000120e7229 */ /* 0x000fd0000000010e */
[----:B------:R-:W-:-:S08]  /*0ea0*/  DADD R14, R22, -R14 ;  /* 0x00000000160e7229 */ /* 0x000fd0000000080e */
[----:B------:R-:W-:-:S08]  /*0eb0*/  DFMA R16, R16, UR10, R14 ;  /* 0x0000000a10107c2b */ /* 0x000fd0000800000e */
[----:B------:R-:W-:-:S08]  /*0ec0*/  DADD R14, R12, R16 ;  /* 0x000000000c0e7229 */ /* 0x000fd00000000010 */
[----:B------:R-:W-:Y:S02]  /*0ed0*/  DADD R12, R12, -R14 ;  /* 0x000000000c0c7229 */ /* 0x000fe4000000080e */
[----:B------:R-:W-:-:S06]  /*0ee0*/  DMUL R22, R14, 0.5 ;  /* 0x3fe000000e167828 */ /* 0x000fcc0000000000 */
[----:B------:R-:W-:Y:S02]  /*0ef0*/  DADD R16, R16, R12 ;  /* 0x0000000010107229 */ /* 0x000fe4000000000c */
[----:B------:R-:W-:Y:S01]  /*0f00*/  DFMA R14, R14, 0.5, -R22 ;  /* 0x3fe000000e0e782b */ /* 0x000fe20000000816 */
[----:B------:R-:W-:Y:S02]  /*0f10*/  IMAD.MOV.U32 R12, RZ, RZ, 0x652b82fe ;  /* 0x652b82feff0c7424 */ /* 0x000fe400078e00ff */
[----:B------:R-:W-:-:S05]  /*0f20*/  IMAD.MOV.U32 R13, RZ, RZ, 0x3ff71547 ;  /* 0x3ff71547ff0d7424 */ /* 0x000fca00078e00ff */
[----:B------:R-:W-:-:S08]  /*0f30*/  DFMA R16, R16, 0.5, R14 ;  /* 0x3fe000001010782b */ /* 0x000fd0000000000e */
[----:B------:R-:W-:-:S08]  /*0f40*/  DADD R14, R22, R16 ;  /* 0x00000000160e7229 */ /* 0x000fd00000000010 */
[----:B------:R-:W-:Y:S02]  /*0f50*/  DFMA R12, R14, R12, 6.75539944105574400000e+15 ;  /* 0x433800000e0c742b */ /* 0x000fe4000000000c */
[----:B------:R-:W-:Y:S01]  /*0f60*/  FSETP.GEU.AND P0, PT, |R15|, 4.1917929649353027344, PT ;  /* 0x4086232b0f00780b */ /* 0x000fe20003f0e200 */
[----:B------:R-:W-:-:S05]  /*0f70*/  DADD R22, R22, -R14 ;  /* 0x0000000016167229 */ /* 0x000fca000000080e */
[----:B------:R-:W-:-:S03]  /*0f80*/  DADD R20, R12, -6.75539944105574400000e+15 ;  /* 0xc33800000c147429 */ /* 0x000fc60000000000 */
[----:B------:R-:W-:-:S05]  /*0f90*/  DADD R16, R16, R22 ;  /* 0x0000000010107229 */ /* 0x000fca0000000016 */
[----:B------:R-:W-:Y:S01]  /*0fa0*/  DFMA R18, R20, -UR4, R14 ;  /* 0x8000000414127c2b */ /* 0x000fe2000800000e */
[----:B------:R-:W-:Y:S01]  /*0fb0*/  UMOV UR4, 0x3b39803f ;  /* 0x3b39803f00047882 */ /* 0x000fe20000000000 */
[----:B------:R-:W-:-:S06]  /*0fc0*/  UMOV UR5, 0x3c7abc9e ;  /* 0x3c7abc9e00057882 */ /* 0x000fcc0000000000 */
[----:B------:R-:W-:Y:S01]  /*0fd0*/  DFMA R18, R20, -UR4, R18 ;  /* 0x8000000414127c2b */ /* 0x000fe20008000012 */
[----:B------:R-:W-:Y:S01]  /*0fe0*/  UMOV UR4, 0x69ce2bdf ;  /* 0x69ce2bdf00047882 */ /* 0x000fe20000000000 */
[----:B------:R-:W-:Y:S01]  /*0ff0*/  IMAD.MOV.U32 R20, RZ, RZ, -0x35dec16 ;  /* 0xfca213eaff147424 */ /* 0x000fe200078e00ff */
[----:B------:R-:W-:Y:S01]  /*1000*/  UMOV UR5, 0x3e5ade15 ;  /* 0x3e5ade1500057882 */ /* 0x000fe20000000000 */
[----:B------:R-:W-:-:S06]  /*1010*/  IMAD.MOV.U32 R21, RZ, RZ, 0x3e928af3 ;  /* 0x3e928af3ff157424 */ /* 0x000fcc00078e00ff */
[----:B------:R-:W-:Y:S01]  /*1020*/  DFMA R20, R18, UR4, R20 ;  /* 0x0000000412147c2b */ /* 0x000fe20008000014 */
[----:B------:R-:W-:Y:S01]  /*1030*/  UMOV UR4, 0x62401315 ;  /* 0x6240131500047882 */ /* 0x000fe20000000000 */
[----:B------:R-:W-:-:S06]  /*1040*/  UMOV UR5, 0x3ec71dee ;  /* 0x3ec71dee00057882 */ /* 0x000fcc0000000000 */
[----:B------:R-:W-:Y:S01]  /*1050*/  DFMA R20, R18, R20, UR4 ;  /* 0x0000000412147e2b */ /* 0x000fe20008000014 */
        /* <DEDUP_REMOVED lines=20> */
[----:B------:R-:W-:-:S08]  /*11a0*/  DFMA R20, R18, R20, UR4 ;  /* 0x0000000412147e2b */ /* 0x000fd00008000014 */
[----:B------:R-:W-:-:S08]  /*11b0*/  DFMA R20, R18, R20, 1 ;  /* 0x3ff000001214742b */ /* 0x000fd00000000014 */
[----:B------:R-:W-:-:S10]  /*11c0*/  DFMA R20, R18, R20, 1 ;  /* 0x3ff000001214742b */ /* 0x000fd40000000014 */
[----:B------:R-:W-:Y:S02]  /*11d0*/  IMAD R19, R12, 0x100000, R21 ;  /* 0x001000000c137824 */ /* 0x000fe400078e0215 */
[----:B------:R-:W-:Y:S01]  /*11e0*/  IMAD.MOV.U32 R18, RZ, RZ, R20 ;  /* 0x000000ffff127224 */ /* 0x000fe200078e0014 */
[----:B------:R-:W-:Y:S06]  /*11f0*/  @!P0 BRA `(.L_x_8) ;  /* 0x0000000000308947 */ /* 0x000fec0003800000 */
[----:B------:R-:W-:Y:S01]  /*1200*/  FSETP.GEU.AND P1, PT, |R15|, 4.2275390625, PT ;  /* 0x408748000f00780b */ /* 0x000fe20003f2e200 */
[C---:B------:R-:W-:Y:S02]  /*1210*/  DADD R18, R14.reuse, +INF ;  /* 0x7ff000000e127429 */ /* 0x040fe40000000000 */
[----:B------:R-:W-:-:S08]  /*1220*/  DSETP.GEU.AND P0, PT, R14, RZ, PT ;  /* 0x000000ff0e00722a */ /* 0x000fd00003f0e000 */
[----:B------:R-:W-:Y:S02]  /*1230*/  FSEL R18, R18, RZ, P0 ;  /* 0x000000ff12127208 */ /* 0x000fe40000000000 */
[----:B------:R-:W-:Y:S02]  /*1240*/  @!P1 LEA.HI R8, R12, R12, RZ, 0x1 ;  /* 0x0000000c0c089211 */ /* 0x000fe400078f08ff */
[----:B------:R-:W-:Y:S02]  /*1250*/  FSEL R19, R19, RZ, P0 ;  /* 0x000000ff13137208 */ /* 0x000fe40000000000 */
[----:B------:R-:W-:-:S05]  /*1260*/  @!P1 SHF.R.S32.HI R13, RZ, 0x1, R8 ;  /* 0x00000001ff0d9819 */ /* 0x000fca0000011408 */
[----:B------:R-:W-:Y:S02]  /*1270*/  @!P1 IMAD.IADD R12, R12, 0x1, -R13 ;  /* 0x000000010c0c9824 */ /* 0x000fe400078e0a0d */
[----:B------:R-:W-:-:S03]  /*1280*/  @!P1 IMAD R21, R13, 0x100000, R21 ;  /* 0x001000000d159824 */ /* 0x000fc600078e0215 */
[----:B------:R-:W-:Y:S01]  /*1290*/  @!P1 LEA R13, R12, 0x3ff00000, 0x14 ;  /* 0x3ff000000c0d9811 */ /* 0x000fe200078ea0ff */
[----:B------:R-:W-:-:S06]  /*12a0*/  @!P1 IMAD.MOV.U32 R12, RZ, RZ, RZ ;  /* 0x000000ffff0c9224 */ /* 0x000fcc00078e00ff */
[----:B------:R-:W-:-:S11]  /*12b0*/  @!P1 DMUL R18, R20, R12 ;  /* 0x0000000c14129228 */ /* 0x000fd60000000000 */
.L_x_8:
[----:B------:R-:W-:Y:S01]  /*12c0*/  DFMA R16, R16, R18, R18 ;  /* 0x000000121010722b */ /* 0x000fe20000000012 */
[----:B------:R-:W-:Y:S01]  /*12d0*/  IMAD.MOV.U32 R12, RZ, RZ, R6 ;  /* 0x000000ffff0c7224 */ /* 0x000fe200078e0006 */
[----:B------:R-:W-:Y:S01]  /*12e0*/  DSETP.NEU.AND P0, PT, |R18|, +INF , PT ;  /* 0x7ff000001200742a */ /* 0x000fe20003f0d200 */
[----:B------:R-:W-:-:S07]  /*12f0*/  IMAD.MOV.U32 R13, RZ, RZ, 0x0 ;  /* 0x00000000ff0d7424 */ /* 0x000fce00078e00ff */
[----:B------:R-:W-:Y:S02]  /*1300*/  FSEL R8, R18, R16, !P0 ;  /* 0x0000001012087208 */ /* 0x000fe40004000000 */
[----:B------:R-:W-:Y:S01]  /*1310*/  FSEL R16, R19, R17, !P0 ;  /* 0x0000001113107208 */ /* 0x000fe20004000000 */
[----:B------:R-:W-:Y:S06]  /*1320*/  RET.REL.NODEC R12 `(_Z6kernelyP6uchar4ii) ;  /* 0xffffffec0c347950 */ /* 0x000fec0003c3ffff */
.L_x_9:
[----:B------:R-:W-:-:S00]  /*1330*/  BRA `(.L_x_9) ;  /* 0xfffffffc00fc7947 */ /* 0x000fc0000383ffff */
[----:B------:R-:W-:-:S00]  /*1340*/  NOP ;  /* 0x0000000000007918 */ /* 0x000fc00000000000 */
        /* <DEDUP_REMOVED lines=11> */
.L_x_10:


//--------------------- .nv.shared.reserved.0     --------------------------
	.section	.nv.shared.reserved.0,"aw",@nobits
	.weak		__nv_reservedSMEM_offset_0_alias
	.size		__nv_reservedSMEM_offset_0_alias, 0, 64
	.other		__nv_reservedSMEM_offset_0_alias,@"STO_CUDA_RESERVED_SHARED STV_DEFAULT"
__nv_reservedSMEM_offset_0_alias:
	.zero		0
	.zero		64


//--------------------- .nv.constant0._Z6kernelyP6uchar4ii --------------------------
	.section	.nv.constant0._Z6kernelyP6uchar4ii,"a",@progbits
	.sectionflags	@""
	.align	4
.nv.constant0._Z6kernelyP6uchar4ii:
	.zero		920


//--------------------- SYMBOLS --------------------------

	.type		.nv.reservedSmem.offset0,@object
	.size		.nv.reservedSmem.offset0,0x4
